//
// Generated by NVIDIA NVVM Compiler
//
// Compiler Build ID: CL-36424714
// Cuda compilation tools, release 13.0, V13.0.88
// Based on NVVM 20.0.0
//

.version 9.0
.target sm_100
.address_size 64

	// .globl	_Z13mat_transposePfS_ii

.visible .entry _Z13mat_transposePfS_ii(
	.param .u64 .ptr .align 1 _Z13mat_transposePfS_ii_param_0,
	.param .u64 .ptr .align 1 _Z13mat_transposePfS_ii_param_1,
	.param .u32 _Z13mat_transposePfS_ii_param_2,
	.param .u32 _Z13mat_transposePfS_ii_param_3
)
{
	.reg .pred 	%p<4>;
	.reg .b32 	%r<13>;
	.reg .b32 	%f<2>;
	.reg .b64 	%rd<9>;

	ld.param.u64 	%rd1, [_Z13mat_transposePfS_ii_param_0];
	ld.param.u64 	%rd2, [_Z13mat_transposePfS_ii_param_1];
	ld.param.u32 	%r4, [_Z13mat_transposePfS_ii_param_2];
	ld.param.u32 	%r3, [_Z13mat_transposePfS_ii_param_3];
	mov.u32 	%r5, %ntid.y;
	mov.u32 	%r6, %ctaid.y;
	mov.u32 	%r7, %tid.y;
	mad.lo.s32 	%r1, %r5, %r6, %r7;
	mov.u32 	%r8, %ntid.x;
	mov.u32 	%r9, %ctaid.x;
	mov.u32 	%r10, %tid.x;
	mad.lo.s32 	%r2, %r8, %r9, %r10;
	setp.ge.s32 	%p1, %r1, %r4;
	setp.ge.s32 	%p2, %r2, %r3;
	or.pred  	%p3, %p1, %p2;
	@%p3 bra 	$L__BB0_2;
	cvta.to.global.u64 	%rd3, %rd1;
	cvta.to.global.u64 	%rd4, %rd2;
	mad.lo.s32 	%r11, %r3, %r1, %r2;
	mul.wide.s32 	%rd5, %r11, 4;
	add.s64 	%rd6, %rd3, %rd5;
	ld.global.f32 	%f1, [%rd6];
	mad.lo.s32 	%r12, %r3, %r2, %r1;
	mul.wide.s32 	%rd7, %r12, 4;
	add.s64 	%rd8, %rd4, %rd7;
	st.global.f32 	[%rd8], %f1;
$L__BB0_2:
	ret;

}


// ===== COMPILED SASS (sm_100) =====

	.target	sm_100

	.elftype	@"ET_EXEC"


//--------------------- .note.nv.tkinfo           --------------------------
	.section	.note.nv.tkinfo,"",@"SHT_NOTE"
	.sectionflags	@"SHF_NOTE_NV_TKINFO"
	.tkinfo
        /*0018*/ 	.word	0x00000002
        /*0030*/ 	.string	""
        /*0030*/ 	.string	"ptxas"
        /*0030*/ 	.string	"Cuda compilation tools, release 13.0, V13.0.88"
        /*0030*/ 	.string	"Build cuda_13.0.r13.0/compiler.36424714_0"
        /*0030*/ 	.string	"-arch sm_100 -m 64 "



//--------------------- .note.nv.cuinfo           --------------------------
	.section	.note.nv.cuinfo,"",@"SHT_NOTE"
	.sectionflags	@"SHF_NOTE_NV_CUINFO"
        /*0018*/ 	.short	0x0002
        /*001a*/ 	.short	0x0064
        /*001c*/ 	.short	0x0082
	.zero		2


//--------------------- .nv.info                  --------------------------
	.section	.nv.info,"",@"SHT_CUDA_INFO"
	.align	4


	//----- nvinfo : EIATTR_REGCOUNT
	.align		4
        /*0000*/ 	.byte	0x04, 0x2f
        /*0002*/ 	.short	(.L_1 - .L_0)
	.align		4
.L_0:
        /*0004*/ 	.word	index@(_Z13mat_transposePfS_ii)
        /*0008*/ 	.word	0x0000000a


	//----- nvinfo : EIATTR_FRAME_SIZE
	.align		4
.L_1:
        /*000c*/ 	.byte	0x04, 0x11
        /*000e*/ 	.short	(.L_3 - .L_2)
	.align		4
.L_2:
        /*0010*/ 	.word	index@(_Z13mat_transposePfS_ii)
        /*0014*/ 	.word	0x00000000


	//----- nvinfo : EIATTR_MIN_STACK_SIZE
	.align		4
.L_3:
        /*0018*/ 	.byte	0x04, 0x12
        /*001a*/ 	.short	(.L_5 - .L_4)
	.align		4
.L_4:
        /*001c*/ 	.word	index@(_Z13mat_transposePfS_ii)
        /*0020*/ 	.word	0x00000000
.L_5:


//--------------------- .nv.compat                --------------------------
	.section	.nv.compat,"",@"SHT_CUDA_COMPAT_INFO"
	.align	4
        /*0000*/ 	.byte	0x02, 0x09, 0x00, 0x00, 0x02, 0x02, 0x01, 0x00, 0x02, 0x05, 0x05, 0x00, 0x03, 0x07, 0x01, 0x01
        /*0010*/ 	.byte	0x02, 0x03, 0x00, 0x00, 0x02, 0x06, 0x01, 0x00, 0x04, 0x0b, 0x08, 0x00, 0x09, 0x00, 0x00, 0x00
        /*0020*/ 	.byte	0x00, 0x00, 0x00, 0x00


//--------------------- .nv.info._Z13mat_transposePfS_ii --------------------------
	.section	.nv.info._Z13mat_transposePfS_ii,"",@"SHT_CUDA_INFO"
	.sectionflags	@""
	.align	4


	//----- nvinfo : EIATTR_CUDA_API_VERSION
	.align		4
        /*0000*/ 	.byte	0x04, 0x37
        /*0002*/ 	.short	(.L_7 - .L_6)
.L_6:
        /*0004*/ 	.word	0x00000082


	//----- nvinfo : EIATTR_KPARAM_INFO
	.align		4
.L_7:
        /*0008*/ 	.byte	0x04, 0x17
        /*000a*/ 	.short	(.L_9 - .L_8)
.L_8:
        /*000c*/ 	.word	0x00000000
        /*0010*/ 	.short	0x0003
        /*0012*/ 	.short	0x0014
        /*0014*/ 	.byte	0x00, 0xf0, 0x11, 0x00


	//----- nvinfo : EIATTR_KPARAM_INFO
	.align		4
.L_9:
        /*0018*/ 	.byte	0x04, 0x17
        /*001a*/ 	.short	(.L_11 - .L_10)
.L_10:
        /*001c*/ 	.word	0x00000000
        /*0020*/ 	.short	0x0002
        /*0022*/ 	.short	0x0010
        /*0024*/ 	.byte	0x00, 0xf0, 0x11, 0x00


	//----- nvinfo : EIATTR_KPARAM_INFO
	.align		4
.L_11:
        /*0028*/ 	.byte	0x04, 0x17
        /*002a*/ 	.short	(.L_13 - .L_12)
.L_12:
        /*002c*/ 	.word	0x00000000
        /*0030*/ 	.short	0x0001
        /*0032*/ 	.short	0x0008
        /*0034*/ 	.byte	0x00, 0xf5, 0x21, 0x00


	//----- nvinfo : EIATTR_KPARAM_INFO
	.align		4
.L_13:
        /*0038*/ 	.byte	0x04, 0x17
        /*003a*/ 	.short	(.L_15 - .L_14)
.L_14:
        /*003c*/ 	.word	0x00000000
        /*0040*/ 	.short	0x0000
        /*0042*/ 	.short	0x0000
        /*0044*/ 	.byte	0x00, 0xf5, 0x21, 0x00


	//----- nvinfo : EIATTR_SPARSE_MMA_MASK
	.align		4
.L_15:
        /*0048*/ 	.byte	0x03, 0x50
        /*004a*/ 	.short	0x0000


	//----- nvinfo : EIATTR_MAXREG_COUNT
	.align		4
        /*004c*/ 	.byte	0x03, 0x1b
        /*004e*/ 	.short	0x00ff


	//----- nvinfo : EIATTR_MERCURY_ISA_VERSION
	.align		4
        /*0050*/ 	.byte	0x03, 0x5f
        /*0052*/ 	.short	0x0101


	//----- nvinfo : EIATTR_VRC_CTA_INIT_COUNT
	.align		4
        /*0054*/ 	.byte	0x02, 0x4a
	.zero		1
	.zero		1


	//----- nvinfo : EIATTR_EXIT_INSTR_OFFSETS
	.align		4
        /*0058*/ 	.byte	0x04, 0x1c
        /*005a*/ 	.short	(.L_17 - .L_16)


	//   ....[0]....
.L_16:
        /*005c*/ 	.word	0x000000c0


	//   ....[1]....
        /*0060*/ 	.word	0x00000160


	//----- nvinfo : EIATTR_CBANK_PARAM_SIZE
	.align		4
.L_17:
        /*0064*/ 	.byte	0x03, 0x19
        /*0066*/ 	.short	0x0018


	//----- nvinfo : EIATTR_PARAM_CBANK
	.align		4
        /*0068*/ 	.byte	0x04, 0x0a
        /*006a*/ 	.short	(.L_19 - .L_18)
	.align		4
.L_18:
        /*006c*/ 	.word	index@(.nv.constant0._Z13mat_transposePfS_ii)
        /*0070*/ 	.short	0x0380
        /*0072*/ 	.short	0x0018


	//----- nvinfo : EIATTR_SW_WAR
	.align		4
.L_19:
        /*0074*/ 	.byte	0x04, 0x36
        /*0076*/ 	.short	(.L_21 - .L_20)
.L_20:
        /*0078*/ 	.word	0x00000008
.L_21:


//--------------------- .nv.callgraph             --------------------------
	.section	.nv.callgraph,"",@"SHT_CUDA_CALLGRAPH"
	.align	4
	.sectionentsize	8
	.align		4
        /*0000*/ 	.word	0x00000000
	.align		4
        /*0004*/ 	.word	0xffffffff
	.align		4
        /*0008*/ 	.word	0x00000000
	.align		4
        /*000c*/ 	.word	0xfffffffe
	.align		4
        /*0010*/ 	.word	0x00000000
	.align		4
        /*0014*/ 	.word	0xfffffffd
	.align		4
        /*0018*/ 	.word	0x00000000
	.align		4
        /*001c*/ 	.word	0xfffffffc


//--------------------- .text._Z13mat_transposePfS_ii --------------------------
	.section	.text._Z13mat_transposePfS_ii,"ax",@progbits
	.align	128
        .global         _Z13mat_transposePfS_ii
        .type           _Z13mat_transposePfS_ii,@function
        .size           _Z13mat_transposePfS_ii,(.L_x_1 - _Z13mat_transposePfS_ii)
        .other          _Z13mat_transposePfS_ii,@"STO_CUDA_ENTRY STV_DEFAULT"
_Z13mat_transposePfS_ii:
.text._Z13mat_transposePfS_ii:
[----:B------:R-:W-:Y:S01]  /*0000*/  LDC R1, c[0x0][0x37c] ;  /* 0x0000df00ff017b82 */ /* 0x000fe20000000800 */
[----:B------:R-:W0:Y:S01]  /*0010*/  S2R R7, SR_CTAID.X ;  /* 0x0000000000077919 */ /* 0x000e220000002500 */
[----:B------:R-:W1:Y:S01]  /*0020*/  LDCU UR4, c[0x0][0x364] ;  /* 0x00006c80ff0477ac */ /* 0x000e620008000800 */
[----:B------:R-:W0:Y:S01]  /*0030*/  S2R R2, SR_TID.X ;  /* 0x0000000000027919 */ /* 0x000e220000002100 */
[----:B------:R-:W0:Y:S01]  /*0040*/  LDCU UR5, c[0x0][0x360] ;  /* 0x00006c00ff0577ac */ /* 0x000e220008000800 */
[----:B------:R-:W1:Y:S01]  /*0050*/  S2R R0, SR_CTAID.Y ;  /* 0x0000000000007919 */ /* 0x000e620000002600 */
[----:B------:R-:W2:Y:S01]  /*0060*/  LDCU.64 UR6, c[0x0][0x390] ;  /* 0x00007200ff0677ac */ /* 0x000ea20008000a00 */
[----:B------:R-:W1:Y:S01]  /*0070*/  S2R R3, SR_TID.Y ;  /* 0x0000000000037919 */ /* 0x000e620000002200 */
[----:B0-----:R-:W-:-:S05]  /*0080*/  IMAD R7, R7, UR5, R2 ;  /* 0x0000000507077c24 */ /* 0x001fca000f8e0202 */
[----:B--2---:R-:W-:Y:S01]  /*0090*/  ISETP.GE.AND P0, PT, R7, UR7, PT ;  /* 0x0000000707007c0c */ /* 0x004fe2000bf06270 */
[----:B-1----:R-:W-:-:S05]  /*00a0*/  IMAD R0, R0, UR4, R3 ;  /* 0x0000000400007c24 */ /* 0x002fca000f8e0203 */
[----:B------:R-:W-:-:S13]  /*00b0*/  ISETP.GE.OR P0, PT, R0, UR6, P0 ;  /* 0x0000000600007c0c */ /* 0x000fda0008706670 */
[----:B------:R-:W-:Y:S05]  /*00c0*/  @P0 EXIT ;  /* 0x000000000000094d */ /* 0x000fea0003800000 */
[----:B------:R-:W0:Y:S01]  /*00d0*/  LDC.64 R2, c[0x0][0x380] ;  /* 0x0000e000ff027b82 */ /* 0x000e220000000a00 */
[----:B------:R-:W1:Y:S01]  /*00e0*/  LDCU.64 UR4, c[0x0][0x358] ;  /* 0x00006b00ff0477ac */ /* 0x000e620008000a00 */
[----:B------:R-:W-:-:S04]  /*00f0*/  IMAD R5, R0, UR7, R7 ;  /* 0x0000000700057c24 */ /* 0x000fc8000f8e0207 */
[----:B0-----:R-:W-:Y:S02]  /*0100*/  IMAD.WIDE R2, R5, 0x4, R2 ;  /* 0x0000000405027825 */ /* 0x001fe400078e0202 */
[----:B------:R-:W0:Y:S04]  /*0110*/  LDC.64 R4, c[0x0][0x388] ;  /* 0x0000e200ff047b82 */ /* 0x000e280000000a00 */
[----:B-1----:R-:W2:Y:S01]  /*0120*/  LDG.E R3, desc[UR4][R2.64] ;  /* 0x0000000402037981 */ /* 0x002ea2000c1e1900 */
[----:B------:R-:W-:-:S04]  /*0130*/  IMAD R7, R7, UR7, R0 ;  /* 0x0000000707077c24 */ /* 0x000fc8000f8e0200 */
[----:B0-----:R-:W-:-:S05]  /*0140*/  IMAD.WIDE R4, R7, 0x4, R4 ;  /* 0x0000000407047825 */ /* 0x001fca00078e0204 */
[----:B--2---:R-:W-:Y:S01]  /*0150*/  STG.E desc[UR4][R4.64], R3 ;  /* 0x0000000304007986 */ /* 0x004fe2000c101904 */
[----:B------:R-:W-:Y:S05]  /*0160*/  EXIT ;  /* 0x000000000000794d */ /* 0x000fea0003800000 */
.L_x_0:
[----:B------:R-:W-:-:S00]  /*0170*/  BRA `(.L_x_0) ;  /* 0xfffffffc00fc7947 */ /* 0x000fc0000383ffff */
[----:B------:R-:W-:-:S00]  /*0180*/  NOP ;  /* 0x0000000000007918 */ /* 0x000fc00000000000 */
[----:B------:R-:W-:-:S00]  /*0190*/  NOP ;  /* 0x0000000000007918 */ /* 0x000fc00000000000 */
[----:B------:R-:W-:-:S00]  /*01a0*/  NOP ;  /* 0x0000000000007918 */ /* 0x000fc00000000000 */
[----:B------:R-:W-:-:S00]  /*01b0*/  NOP ;  /* 0x0000000000007918 */ /* 0x000fc00000000000 */
[----:B------:R-:W-:-:S00]  /*01c0*/  NOP ;  /* 0x0000000000007918 */ /* 0x000fc00000000000 */
[----:B------:R-:W-:-:S00]  /*01d0*/  NOP ;  /* 0x0000000000007918 */ /* 0x000fc00000000000 */
[----:B------:R-:W-:-:S00]  /*01e0*/  NOP ;  /* 0x0000000000007918 */ /* 0x000fc00000000000 */
[----:B------:R-:W-:-:S00]  /*01f0*/  NOP ;  /* 0x0000000000007918 */ /* 0x000fc00000000000 */
.L_x_1:


//--------------------- .nv.shared.reserved.0     --------------------------
	.section	.nv.shared.reserved.0,"aw",@nobits
	.weak		__nv_reservedSMEM_offset_0_alias
	.size		__nv_reservedSMEM_offset_0_alias, 0, 64
	.other		__nv_reservedSMEM_offset_0_alias,@"STO_CUDA_RESERVED_SHARED STV_DEFAULT"
__nv_reservedSMEM_offset_0_alias:
	.zero		0
	.zero		64


//--------------------- .nv.constant0._Z13mat_transposePfS_ii --------------------------
	.section	.nv.constant0._Z13mat_transposePfS_ii,"a",@progbits
	.sectionflags	@""
	.align	4
.nv.constant0._Z13mat_transposePfS_ii:
	.zero		920


//--------------------- SYMBOLS --------------------------

	.type		.nv.reservedSmem.offset0,@object
	.size		.nv.reservedSmem.offset0,0x4
